	.headerflags	@"EF_CUDA_TEXMODE_UNIFIED EF_CUDA_64BIT_ADDRESS EF_CUDA_ACCELERATORS EF_CUDA_SM90 EF_CUDA_VIRTUAL_SM(EF_CUDA_SM90)"
	.elftype	@"ET_EXEC"


//--------------------- .nv.info                  --------------------------
	.section	.nv.info,"",@"SHT_CUDA_INFO"
	.align	4


	//----- nvinfo : EIATTR_REGCOUNT
	.align		4
        /*0000*/ 	.byte	0x04, 0x2f
        /*0002*/ 	.short	(.L_1 - .L_0)
	.align		4
.L_0:
        /*0004*/ 	.word	index@(triton_poi_fused_add_div_mul_23)
        /*0008*/ 	.word	0x0000000d


	//----- nvinfo : EIATTR_MIN_STACK_SIZE
	.align		4
.L_1:
        /*000c*/ 	.byte	0x04, 0x12
        /*000e*/ 	.short	(.L_3 - .L_2)
	.align		4
.L_2:
        /*0010*/ 	.word	index@(triton_poi_fused_add_div_mul_23)
        /*0014*/ 	.word	0x00000000


	//----- nvinfo : EIATTR_FRAME_SIZE
	.align		4
.L_3:
        /*0018*/ 	.byte	0x04, 0x11
        /*001a*/ 	.short	(.L_5 - .L_4)
	.align		4
.L_4:
        /*001c*/ 	.word	index@(triton_poi_fused_add_div_mul_23)
        /*0020*/ 	.word	0x00000000


	//----- nvinfo : EIATTR_MIN_STACK_SIZE
	.align		4
.L_5:
        /*0024*/ 	.byte	0x04, 0x12
        /*0026*/ 	.short	(.L_7 - .L_6)
	.align		4
.L_6:
        /*0028*/ 	.word	index@(triton_poi_fused_add_div_mul_23)
        /*002c*/ 	.word	0x00000000
.L_7:


//--------------------- .nv.info.triton_poi_fused_add_div_mul_23 --------------------------
	.section	.nv.info.triton_poi_fused_add_div_mul_23,"",@"SHT_CUDA_INFO"
	.sectionflags	@""
	.align	4


	//----- nvinfo : EIATTR_CUDA_API_VERSION
	.align		4
        /*0000*/ 	.byte	0x04, 0x37
        /*0002*/ 	.short	(.L_9 - .L_8)
.L_8:
        /*0004*/ 	.word	0x0000007c


	//----- nvinfo : EIATTR_KPARAM_INFO
	.align		4
.L_9:
        /*0008*/ 	.byte	0x04, 0x17
        /*000a*/ 	.short	(.L_11 - .L_10)
.L_10:
        /*000c*/ 	.word	0x00000000
        /*0010*/ 	.short	0x0005
        /*0012*/ 	.short	0x0028
        /*0014*/ 	.byte	0x00, 0xf0, 0x11, 0x00


	//----- nvinfo : EIATTR_KPARAM_INFO
	.align		4
.L_11:
        /*0018*/ 	.byte	0x04, 0x17
        /*001a*/ 	.short	(.L_13 - .L_12)
.L_12:
        /*001c*/ 	.word	0x00000000
        /*0020*/ 	.short	0x0004
        /*0022*/ 	.short	0x0020
        /*0024*/ 	.byte	0x00, 0xf4, 0x21, 0x00


	//----- nvinfo : EIATTR_KPARAM_INFO
	.align		4
.L_13:
        /*0028*/ 	.byte	0x04, 0x17
        /*002a*/ 	.short	(.L_15 - .L_14)
.L_14:
        /*002c*/ 	.word	0x00000000
        /*0030*/ 	.short	0x0003
        /*0032*/ 	.short	0x0018
        /*0034*/ 	.byte	0x00, 0xf4, 0x21, 0x00


	//----- nvinfo : EIATTR_KPARAM_INFO
	.align		4
.L_15:
        /*0038*/ 	.byte	0x04, 0x17
        /*003a*/ 	.short	(.L_17 - .L_16)
.L_16:
        /*003c*/ 	.word	0x00000000
        /*0040*/ 	.short	0x0002
        /*0042*/ 	.short	0x0010
        /*0044*/ 	.byte	0x00, 0xf4, 0x21, 0x00


	//----- nvinfo : EIATTR_KPARAM_INFO
	.align		4
.L_17:
        /*0048*/ 	.byte	0x04, 0x17
        /*004a*/ 	.short	(.L_19 - .L_18)
.L_18:
        /*004c*/ 	.word	0x00000000
        /*0050*/ 	.short	0x0001
        /*0052*/ 	.short	0x0008
        /*0054*/ 	.byte	0x00, 0xf4, 0x21, 0x00


	//----- nvinfo : EIATTR_KPARAM_INFO
	.align		4
.L_19:
        /*0058*/ 	.byte	0x04, 0x17
        /*005a*/ 	.short	(.L_21 - .L_20)
.L_20:
        /*005c*/ 	.word	0x00000000
        /*0060*/ 	.short	0x0000
        /*0062*/ 	.short	0x0000
        /*0064*/ 	.byte	0x00, 0xf4, 0x21, 0x00


	//----- nvinfo : EIATTR_SPARSE_MMA_MASK
	.align		4
.L_21:
        /*0068*/ 	.byte	0x03, 0x50
        /*006a*/ 	.short	0x0000


	//----- nvinfo : EIATTR_MAXREG_COUNT
	.align		4
        /*006c*/ 	.byte	0x03, 0x1b
        /*006e*/ 	.short	0x00ff


	//----- nvinfo : EIATTR_EXIT_INSTR_OFFSETS
	.align		4
        /*0070*/ 	.byte	0x04, 0x1c
        /*0072*/ 	.short	(.L_23 - .L_22)


	//   ....[0]....
.L_22:
        /*0074*/ 	.word	0x000002d0


	//----- nvinfo : EIATTR_REQNTID
	.align		4
.L_23:
        /*0078*/ 	.byte	0x04, 0x10
        /*007a*/ 	.short	(.L_25 - .L_24)
.L_24:
        /*007c*/ 	.word	0x00000080
        /*0080*/ 	.word	0x00000001
        /*0084*/ 	.word	0x00000001


	//----- nvinfo : EIATTR_CBANK_PARAM_SIZE
	.align		4
.L_25:
        /*0088*/ 	.byte	0x03, 0x19
        /*008a*/ 	.short	0x002c


	//----- nvinfo : EIATTR_PARAM_CBANK
	.align		4
        /*008c*/ 	.byte	0x04, 0x0a
        /*008e*/ 	.short	(.L_27 - .L_26)
	.align		4
.L_26:
        /*0090*/ 	.word	index@(.nv.constant0.triton_poi_fused_add_div_mul_23)
        /*0094*/ 	.short	0x0210
        /*0096*/ 	.short	0x002c


	//----- nvinfo : EIATTR_SW_WAR
	.align		4
.L_27:
        /*0098*/ 	.byte	0x04, 0x36
        /*009a*/ 	.short	(.L_29 - .L_28)
.L_28:
        /*009c*/ 	.word	0x00000008
.L_29:


//--------------------- .nv.callgraph             --------------------------
	.section	.nv.callgraph,"",@"SHT_CUDA_CALLGRAPH"
	.align	4
	.sectionentsize	8
	.align		4
        /*0000*/ 	.word	0x00000000
	.align		4
        /*0004*/ 	.word	0xffffffff
	.align		4
        /*0008*/ 	.word	0x00000000
	.align		4
        /*000c*/ 	.word	0xfffffffe
	.align		4
        /*0010*/ 	.word	0x00000000
	.align		4
        /*0014*/ 	.word	0xfffffffd
	.align		4
        /*0018*/ 	.word	0x00000000
	.align		4
        /*001c*/ 	.word	0xfffffffc


//--------------------- .text.triton_poi_fused_add_div_mul_23 --------------------------
	.section	.text.triton_poi_fused_add_div_mul_23,"ax",@progbits
	.align	128
        .global         triton_poi_fused_add_div_mul_23
        .type           triton_poi_fused_add_div_mul_23,@function
        .size           triton_poi_fused_add_div_mul_23,(.L_x_1 - triton_poi_fused_add_div_mul_23)
        .other          triton_poi_fused_add_div_mul_23,@"STO_CUDA_ENTRY STV_DEFAULT"
triton_poi_fused_add_div_mul_23:
.text.triton_poi_fused_add_div_mul_23:
[----:B------:R-:W-:Y:S01]  /*0000*/  LDC R1, c[0x0][0x28] ;  /* 0x00000a00ff017b82 */ /* 0x000fe20000000800 */
[----:B------:R-:W1:Y:S07]  /*0010*/  S2R R0, SR_TID.X ;  /* 0x0000000000007919 */ /* 0x000e6e0000002100 */
[----:B------:R-:W2:Y:S01]  /*0020*/  LDC.64 R4, c[0x0][0x218] ;  /* 0x00008600ff047b82 */ /* 0x000ea20000000a00 */
[----:B------:R-:W-:Y:S01]  /*0030*/  ULDC.64 UR4, c[0x0][0x208] ;  /* 0x0000820000047ab9 */ /* 0x000fe20000000a00 */
[----:B------:R-:W3:Y:S01]  /*0040*/  S2R R3, SR_CTAID.X ;  /* 0x0000000000037919 */ /* 0x000ee20000002500 */
[----:B-1----:R-:W-:-:S02]  /*0050*/  LOP3.LUT R0, R0, 0x7f, RZ, 0xc0, !PT ;  /* 0x0000007f00007812 */ /* 0x002fc400078ec0ff */
[----:B---3--:R-:W-:-:S03]  /*0060*/  SHF.R.S32.HI R7, RZ, 0x18, R3 ;  /* 0x00000018ff077819 */ /* 0x008fc60000011403 */
[----:B------:R-:W-:Y:S01]  /*0070*/  IMAD R0, R3, 0x80, R0 ;  /* 0x0000008003007824 */ /* 0x000fe200078e0200 */
[----:B------:R-:W-:-:S04]  /*0080*/  SGXT R7, R7, 0x1 ;  /* 0x000000010707781a */ /* 0x000fc80000000200 */
[----:B------:R-:W-:Y:S02]  /*0090*/  SHF.R.S32.HI R3, RZ, 0x1f, R0 ;  /* 0x0000001fff037819 */ /* 0x000fe40000011400 */
[-C--:B------:R-:W-:Y:S02]  /*00a0*/  LEA.HI R7, R7, R0.reuse, RZ, 0xd ;  /* 0x0000000007077211 */ /* 0x080fe400078f68ff */
[----:B------:R-:W-:Y:S02]  /*00b0*/  LEA.HI R8, R3, R0, RZ, 0x4 ;  /* 0x0000000003087211 */ /* 0x000fe400078f20ff */
[----:B------:R-:W-:Y:S02]  /*00c0*/  SHF.R.S32.HI R2, RZ, 0xd, R7 ;  /* 0x0000000dff027819 */ /* 0x000fe40000011407 */
[----:B------:R-:W-:Y:S01]  /*00d0*/  LOP3.LUT R3, R8, 0xfffffff0, RZ, 0xc0, !PT ;  /* 0xfffffff008037812 */ /* 0x000fe200078ec0ff */
[----:B------:R-:W1:Y:S04]  /*00e0*/  LDC.64 R6, c[0x0][0x220] ;  /* 0x00008800ff067b82 */ /* 0x000e680000000a00 */
[----:B------:R-:W-:-:S05]  /*00f0*/  IMAD.IADD R3, R0, 0x1, -R3 ;  /* 0x0000000100037824 */ /* 0x000fca00078e0a03 */
[----:B------:R-:W-:-:S05]  /*0100*/  LEA R3, R2, R3, 0x4 ;  /* 0x0000000302037211 */ /* 0x000fca00078e20ff */
[----:B--2---:R-:W-:Y:S02]  /*0110*/  IMAD.WIDE R4, R3, 0x4, R4 ;  /* 0x0000000403047825 */ /* 0x004fe400078e0204 */
[----:B------:R-:W2:Y:S04]  /*0120*/  LDC.64 R2, c[0x0][0x210] ;  /* 0x00008400ff027b82 */ /* 0x000ea80000000a00 */
[----:B------:R-:W3:Y:S01]  /*0130*/  LDG.E.EL R4, desc[UR4][R4.64] ;  /* 0x0000000404047981 */ /* 0x000ee2000c2e1900 */
[--C-:B------:R-:W-:Y:S02]  /*0140*/  SHF.R.S32.HI R9, RZ, 0x4, R8.reuse ;  /* 0x00000004ff097819 */ /* 0x100fe40000011408 */
[----:B------:R-:W-:-:S04]  /*0150*/  SHF.R.S32.HI R8, RZ, 0x1f, R8 ;  /* 0x0000001fff087819 */ /* 0x000fc80000011408 */
[----:B------:R-:W-:-:S04]  /*0160*/  LEA.HI R8, R8, R9, RZ, 0x9 ;  /* 0x0000000908087211 */ /* 0x000fc800078f48ff */
[----:B------:R-:W-:Y:S01]  /*0170*/  LOP3.LUT R8, R8, 0xfffffe00, RZ, 0xc0, !PT ;  /* 0xfffffe0008087812 */ /* 0x000fe200078ec0ff */
[----:B--2---:R-:W-:-:S04]  /*0180*/  IMAD.WIDE R2, R0, 0x4, R2 ;  /* 0x0000000400027825 */ /* 0x004fc800078e0202 */
[----:B------:R-:W-:Y:S02]  /*0190*/  IMAD.IADD R9, R9, 0x1, -R8 ;  /* 0x0000000109097824 */ /* 0x000fe400078e0a08 */
[----:B------:R2:W4:Y:S02]  /*01a0*/  LDG.E R2, desc[UR4][R2.64] ;  /* 0x0000000402027981 */ /* 0x000524000c1e1900 */
[----:B-1----:R-:W-:Y:S02]  /*01b0*/  IMAD.WIDE R6, R9, 0x4, R6 ;  /* 0x0000000409067825 */ /* 0x002fe400078e0206 */
[----:B------:R-:W1:Y:S04]  /*01c0*/  LDC.64 R8, c[0x0][0x230] ;  /* 0x00008c00ff087b82 */ /* 0x000e680000000a00 */
[----:B------:R5:W5:Y:S01]  /*01d0*/  LDG.E.EL R6, desc[UR4][R6.64] ;  /* 0x0000000406067981 */ /* 0x000b62000c2e1900 */
[----:B---3--:R-:W-:-:S03]  /*01e0*/  FADD R10, R4, 1.00000001335143196e-10 ;  /* 0x2edbe6ff040a7421 */ /* 0x008fc60000000000 */
[----:B------:R-:W3:Y:S02]  /*01f0*/  LDC.64 R4, c[0x0][0x228] ;  /* 0x00008a00ff047b82 */ /* 0x000ee40000000a00 */
[C---:B------:R-:W-:Y:S02]  /*0200*/  FSETP.GT.AND P0, PT, |R10|.reuse, 8.50705917302346158658e+37, PT ;  /* 0x7e8000000a00780b */ /* 0x040fe40003f04200 */
[----:B------:R-:W-:-:S11]  /*0210*/  FSETP.GEU.AND P1, PT, |R10|, 1.175494350822287508e-38, PT ;  /* 0x008000000a00780b */ /* 0x000fd60003f2e200 */
[----:B------:R-:W-:-:S04]  /*0220*/  @P0 FMUL R10, R10, 0.25 ;  /* 0x3e8000000a0a0820 */ /* 0x000fc80000400000 */
[----:B------:R-:W-:-:S04]  /*0230*/  @!P1 FMUL R10, R10, 16777216 ;  /* 0x4b8000000a0a9820 */ /* 0x000fc80000400000 */
[----:B--2---:R-:W5:Y:S01]  /*0240*/  MUFU.RCP R3, R10 ;  /* 0x0000000a00037308 */ /* 0x004f620000001000 */
[----:B----4-:R-:W-:-:S04]  /*0250*/  @P0 FMUL R2, R2, 0.25 ;  /* 0x3e80000002020820 */ /* 0x010fc80000400000 */
[----:B------:R-:W-:-:S04]  /*0260*/  @!P1 FMUL R2, R2, 16777216 ;  /* 0x4b80000002029820 */ /* 0x000fc80000400000 */
[----:B-----5:R-:W-:Y:S01]  /*0270*/  FMUL R7, R3, R2 ;  /* 0x0000000203077220 */ /* 0x020fe20000400000 */
[----:B---3--:R-:W-:-:S04]  /*0280*/  IMAD.WIDE R2, R0, 0x4, R4 ;  /* 0x0000000400027825 */ /* 0x008fc800078e0204 */
[----:B-1----:R-:W-:-:S04]  /*0290*/  IMAD.WIDE R4, R0, 0x4, R8 ;  /* 0x0000000400047825 */ /* 0x002fc800078e0208 */
[----:B------:R-:W-:Y:S01]  /*02a0*/  FMUL R9, R6, R7 ;  /* 0x0000000706097220 */ /* 0x000fe20000400000 */
[----:B------:R-:W-:Y:S04]  /*02b0*/  STG.E desc[UR4][R2.64], R7 ;  /* 0x0000000702007986 */ /* 0x000fe8000c101904 */
[----:B------:R-:W-:Y:S01]  /*02c0*/  STG.E desc[UR4][R4.64], R9 ;  /* 0x0000000904007986 */ /* 0x000fe2000c101904 */
[----:B------:R-:W-:Y:S05]  /*02d0*/  EXIT ;  /* 0x000000000000794d */ /* 0x000fea0003800000 */
.L_x_0:
[----:B------:R-:W-:-:S00]  /*02e0*/  BRA `(.L_x_0) ;  /* 0xfffffffc00fc7947 */ /* 0x000fc0000383ffff */
[----:B------:R-:W-:-:S00]  /*02f0*/  NOP ;  /* 0x0000000000007918 */ /* 0x000fc00000000000 */
        /* <DEDUP_REMOVED lines=8> */
.L_x_1:


//--------------------- .nv.constant0.triton_poi_fused_add_div_mul_23 --------------------------
	.section	.nv.constant0.triton_poi_fused_add_div_mul_23,"a",@progbits
	.sectionflags	@""
	.align	4
.nv.constant0.triton_poi_fused_add_div_mul_23:
	.zero		572
